//
// Generated by NVIDIA NVVM Compiler
//
// Compiler Build ID: CL-36424714
// Cuda compilation tools, release 13.0, V13.0.88
// Based on NVVM 20.0.0
//

.version 9.0
.target sm_100
.address_size 64

	// .globl	_Z20blockTransposeKernelPfjj
// _ZZ20blockTransposeKernelPfjjE6blockA has been demoted

.visible .entry _Z20blockTransposeKernelPfjj(
	.param .u64 .ptr .align 1 _Z20blockTransposeKernelPfjj_param_0,
	.param .u32 _Z20blockTransposeKernelPfjj_param_1,
	.param .u32 _Z20blockTransposeKernelPfjj_param_2
)
{
	.reg .pred 	%p<3>;
	.reg .b32 	%r<19>;
	.reg .b32 	%f<3>;
	.reg .b64 	%rd<5>;
	// demoted variable
	.shared .align 4 .b8 _ZZ20blockTransposeKernelPfjjE6blockA[144];
	ld.param.u64 	%rd1, [_Z20blockTransposeKernelPfjj_param_0];
	ld.param.u32 	%r5, [_Z20blockTransposeKernelPfjj_param_1];
	ld.param.u32 	%r6, [_Z20blockTransposeKernelPfjj_param_2];
	mov.u32 	%r7, %ntid.x;
	mov.u32 	%r8, %ctaid.x;
	mov.u32 	%r1, %tid.x;
	mad.lo.s32 	%r2, %r7, %r8, %r1;
	setp.ge.u32 	%p1, %r2, %r5;
	@%p1 bra 	$L__BB0_3;
	mov.u32 	%r9, %ntid.y;
	mov.u32 	%r10, %ctaid.y;
	mov.u32 	%r3, %tid.y;
	mad.lo.s32 	%r4, %r9, %r10, %r3;
	setp.ge.u32 	%p2, %r4, %r6;
	@%p2 bra 	$L__BB0_3;
	mad.lo.s32 	%r11, %r5, %r4, %r2;
	cvta.to.global.u64 	%rd2, %rd1;
	mul.wide.s32 	%rd3, %r11, 4;
	add.s64 	%rd4, %rd2, %rd3;
	ld.global.f32 	%f1, [%rd4];
	mov.u32 	%r12, _ZZ20blockTransposeKernelPfjjE6blockA;
	mad.lo.s32 	%r13, %r3, 24, %r12;
	shl.b32 	%r14, %r1, 2;
	add.s32 	%r15, %r13, %r14;
	st.shared.f32 	[%r15], %f1;
	bar.sync 	0;
	mad.lo.s32 	%r16, %r1, 24, %r12;
	shl.b32 	%r17, %r3, 2;
	add.s32 	%r18, %r16, %r17;
	ld.shared.f32 	%f2, [%r18];
	st.global.f32 	[%rd4], %f2;
$L__BB0_3:
	ret;

}


// ===== COMPILED SASS (sm_100) =====

	.target	sm_100

	.elftype	@"ET_EXEC"


//--------------------- .note.nv.tkinfo           --------------------------
	.section	.note.nv.tkinfo,"",@"SHT_NOTE"
	.sectionflags	@"SHF_NOTE_NV_TKINFO"
	.tkinfo
        /*0018*/ 	.word	0x00000002
        /*0030*/ 	.string	""
        /*0030*/ 	.string	"ptxas"
        /*0030*/ 	.string	"Cuda compilation tools, release 13.0, V13.0.88"
        /*0030*/ 	.string	"Build cuda_13.0.r13.0/compiler.36424714_0"
        /*0030*/ 	.string	"-arch sm_100 -m 64 "



//--------------------- .note.nv.cuinfo           --------------------------
	.section	.note.nv.cuinfo,"",@"SHT_NOTE"
	.sectionflags	@"SHF_NOTE_NV_CUINFO"
        /*0018*/ 	.short	0x0002
        /*001a*/ 	.short	0x0064
        /*001c*/ 	.short	0x0082
	.zero		2


//--------------------- .nv.info                  --------------------------
	.section	.nv.info,"",@"SHT_CUDA_INFO"
	.align	4


	//----- nvinfo : EIATTR_REGCOUNT
	.align		4
        /*0000*/ 	.byte	0x04, 0x2f
        /*0002*/ 	.short	(.L_1 - .L_0)
	.align		4
.L_0:
        /*0004*/ 	.word	index@(_Z20blockTransposeKernelPfjj)
        /*0008*/ 	.word	0x0000000c


	//----- nvinfo : EIATTR_FRAME_SIZE
	.align		4
.L_1:
        /*000c*/ 	.byte	0x04, 0x11
        /*000e*/ 	.short	(.L_3 - .L_2)
	.align		4
.L_2:
        /*0010*/ 	.word	index@(_Z20blockTransposeKernelPfjj)
        /*0014*/ 	.word	0x00000000


	//----- nvinfo : EIATTR_MIN_STACK_SIZE
	.align		4
.L_3:
        /*0018*/ 	.byte	0x04, 0x12
        /*001a*/ 	.short	(.L_5 - .L_4)
	.align		4
.L_4:
        /*001c*/ 	.word	index@(_Z20blockTransposeKernelPfjj)
        /*0020*/ 	.word	0x00000000
.L_5:


//--------------------- .nv.compat                --------------------------
	.section	.nv.compat,"",@"SHT_CUDA_COMPAT_INFO"
	.align	4
        /*0000*/ 	.byte	0x02, 0x09, 0x00, 0x00, 0x02, 0x02, 0x01, 0x00, 0x02, 0x05, 0x05, 0x00, 0x03, 0x07, 0x01, 0x01
        /*0010*/ 	.byte	0x02, 0x03, 0x00, 0x00, 0x02, 0x06, 0x01, 0x00, 0x04, 0x0b, 0x08, 0x00, 0x09, 0x00, 0x00, 0x00
        /*0020*/ 	.byte	0x00, 0x00, 0x00, 0x00


//--------------------- .nv.info._Z20blockTransposeKernelPfjj --------------------------
	.section	.nv.info._Z20blockTransposeKernelPfjj,"",@"SHT_CUDA_INFO"
	.sectionflags	@""
	.align	4


	//----- nvinfo : EIATTR_CUDA_API_VERSION
	.align		4
        /*0000*/ 	.byte	0x04, 0x37
        /*0002*/ 	.short	(.L_7 - .L_6)
.L_6:
        /*0004*/ 	.word	0x00000082


	//----- nvinfo : EIATTR_KPARAM_INFO
	.align		4
.L_7:
        /*0008*/ 	.byte	0x04, 0x17
        /*000a*/ 	.short	(.L_9 - .L_8)
.L_8:
        /*000c*/ 	.word	0x00000000
        /*0010*/ 	.short	0x0002
        /*0012*/ 	.short	0x000c
        /*0014*/ 	.byte	0x00, 0xf0, 0x11, 0x00


	//----- nvinfo : EIATTR_KPARAM_INFO
	.align		4
.L_9:
        /*0018*/ 	.byte	0x04, 0x17
        /*001a*/ 	.short	(.L_11 - .L_10)
.L_10:
        /*001c*/ 	.word	0x00000000
        /*0020*/ 	.short	0x0001
        /*0022*/ 	.short	0x0008
        /*0024*/ 	.byte	0x00, 0xf0, 0x11, 0x00


	//----- nvinfo : EIATTR_KPARAM_INFO
	.align		4
.L_11:
        /*0028*/ 	.byte	0x04, 0x17
        /*002a*/ 	.short	(.L_13 - .L_12)
.L_12:
        /*002c*/ 	.word	0x00000000
        /*0030*/ 	.short	0x0000
        /*0032*/ 	.short	0x0000
        /*0034*/ 	.byte	0x00, 0xf5, 0x21, 0x00


	//----- nvinfo : EIATTR_SPARSE_MMA_MASK
	.align		4
.L_13:
        /*0038*/ 	.byte	0x03, 0x50
        /*003a*/ 	.short	0x0000


	//----- nvinfo : EIATTR_MAXREG_COUNT
	.align		4
        /*003c*/ 	.byte	0x03, 0x1b
        /*003e*/ 	.short	0x00ff


	//----- nvinfo : EIATTR_NUM_BARRIERS
	.align		4
        /*0040*/ 	.byte	0x02, 0x4c
        /*0042*/ 	.byte	0x01
	.zero		1


	//----- nvinfo : EIATTR_MERCURY_ISA_VERSION
	.align		4
        /*0044*/ 	.byte	0x03, 0x5f
        /*0046*/ 	.short	0x0101


	//----- nvinfo : EIATTR_VRC_CTA_INIT_COUNT
	.align		4
        /*0048*/ 	.byte	0x02, 0x4a
	.zero		1
	.zero		1


	//----- nvinfo : EIATTR_EXIT_INSTR_OFFSETS
	.align		4
        /*004c*/ 	.byte	0x04, 0x1c
        /*004e*/ 	.short	(.L_15 - .L_14)


	//   ....[0]....
.L_14:
        /*0050*/ 	.word	0x00000070


	//   ....[1]....
        /*0054*/ 	.word	0x000000e0


	//   ....[2]....
        /*0058*/ 	.word	0x000001f0


	//----- nvinfo : EIATTR_CBANK_PARAM_SIZE
	.align		4
.L_15:
        /*005c*/ 	.byte	0x03, 0x19
        /*005e*/ 	.short	0x0010


	//----- nvinfo : EIATTR_PARAM_CBANK
	.align		4
        /*0060*/ 	.byte	0x04, 0x0a
        /*0062*/ 	.short	(.L_17 - .L_16)
	.align		4
.L_16:
        /*0064*/ 	.word	index@(.nv.constant0._Z20blockTransposeKernelPfjj)
        /*0068*/ 	.short	0x0380
        /*006a*/ 	.short	0x0010


	//----- nvinfo : EIATTR_SW_WAR
	.align		4
.L_17:
        /*006c*/ 	.byte	0x04, 0x36
        /*006e*/ 	.short	(.L_19 - .L_18)
.L_18:
        /*0070*/ 	.word	0x00000008
.L_19:


//--------------------- .nv.callgraph             --------------------------
	.section	.nv.callgraph,"",@"SHT_CUDA_CALLGRAPH"
	.align	4
	.sectionentsize	8
	.align		4
        /*0000*/ 	.word	0x00000000
	.align		4
        /*0004*/ 	.word	0xffffffff
	.align		4
        /*0008*/ 	.word	0x00000000
	.align		4
        /*000c*/ 	.word	0xfffffffe
	.align		4
        /*0010*/ 	.word	0x00000000
	.align		4
        /*0014*/ 	.word	0xfffffffd
	.align		4
        /*0018*/ 	.word	0x00000000
	.align		4
        /*001c*/ 	.word	0xfffffffc


//--------------------- .text._Z20blockTransposeKernelPfjj --------------------------
	.section	.text._Z20blockTransposeKernelPfjj,"ax",@progbits
	.align	128
        .global         _Z20blockTransposeKernelPfjj
        .type           _Z20blockTransposeKernelPfjj,@function
        .size           _Z20blockTransposeKernelPfjj,(.L_x_1 - _Z20blockTransposeKernelPfjj)
        .other          _Z20blockTransposeKernelPfjj,@"STO_CUDA_ENTRY STV_DEFAULT"
_Z20blockTransposeKernelPfjj:
.text._Z20blockTransposeKernelPfjj:
[----:B------:R-:W-:Y:S01]  /*0000*/  LDC R1, c[0x0][0x37c] ;  /* 0x0000df00ff017b82 */ /* 0x000fe20000000800 */
[----:B------:R-:W0:Y:S01]  /*0010*/  S2R R0, SR_CTAID.X ;  /* 0x0000000000007919 */ /* 0x000e220000002500 */
[----:B------:R-:W0:Y:S01]  /*0020*/  LDCU UR4, c[0x0][0x360] ;  /* 0x00006c00ff0477ac */ /* 0x000e220008000800 */
[----:B------:R-:W0:Y:S01]  /*0030*/  S2R R7, SR_TID.X ;  /* 0x0000000000077919 */ /* 0x000e220000002100 */
[----:B------:R-:W1:Y:S01]  /*0040*/  LDCU UR6, c[0x0][0x388] ;  /* 0x00007100ff0677ac */ /* 0x000e620008000800 */
[----:B0-----:R-:W-:-:S05]  /*0050*/  IMAD R0, R0, UR4, R7 ;  /* 0x0000000400007c24 */ /* 0x001fca000f8e0207 */
[----:B-1----:R-:W-:-:S13]  /*0060*/  ISETP.GE.U32.AND P0, PT, R0, UR6, PT ;  /* 0x0000000600007c0c */ /* 0x002fda000bf06070 */
[----:B------:R-:W-:Y:S05]  /*0070*/  @P0 EXIT ;  /* 0x000000000000094d */ /* 0x000fea0003800000 */
[----:B------:R-:W0:Y:S01]  /*0080*/  S2R R5, SR_CTAID.Y ;  /* 0x0000000000057919 */ /* 0x000e220000002600 */
[----:B------:R-:W0:Y:S01]  /*0090*/  LDCU UR4, c[0x0][0x364] ;  /* 0x00006c80ff0477ac */ /* 0x000e220008000800 */
[----:B------:R-:W0:Y:S01]  /*00a0*/  S2R R9, SR_TID.Y ;  /* 0x0000000000097919 */ /* 0x000e220000002200 */
[----:B------:R-:W1:Y:S01]  /*00b0*/  LDCU UR5, c[0x0][0x38c] ;  /* 0x00007180ff0577ac */ /* 0x000e620008000800 */
[----:B0-----:R-:W-:-:S05]  /*00c0*/  IMAD R5, R5, UR4, R9 ;  /* 0x0000000405057c24 */ /* 0x001fca000f8e0209 */
[----:B-1----:R-:W-:-:S13]  /*00d0*/  ISETP.GE.U32.AND P0, PT, R5, UR5, PT ;  /* 0x0000000505007c0c */ /* 0x002fda000bf06070 */
[----:B------:R-:W-:Y:S05]  /*00e0*/  @P0 EXIT ;  /* 0x000000000000094d */ /* 0x000fea0003800000 */
[----:B------:R-:W0:Y:S01]  /*00f0*/  LDC.64 R2, c[0x0][0x380] ;  /* 0x0000e000ff027b82 */ /* 0x000e220000000a00 */
[----:B------:R-:W1:Y:S01]  /*0100*/  LDCU.64 UR4, c[0x0][0x358] ;  /* 0x00006b00ff0477ac */ /* 0x000e620008000a00 */
[----:B------:R-:W-:-:S04]  /*0110*/  IMAD R5, R5, UR6, R0 ;  /* 0x0000000605057c24 */ /* 0x000fc8000f8e0200 */
[----:B0-----:R-:W-:-:S05]  /*0120*/  IMAD.WIDE R2, R5, 0x4, R2 ;  /* 0x0000000405027825 */ /* 0x001fca00078e0202 */
[----:B-1----:R-:W2:Y:S01]  /*0130*/  LDG.E R0, desc[UR4][R2.64] ;  /* 0x0000000402007981 */ /* 0x002ea2000c1e1900 */
[----:B------:R-:W-:Y:S01]  /*0140*/  MOV R4, 0x400 ;  /* 0x0000040000047802 */ /* 0x000fe20000000f00 */
[----:B------:R-:W0:Y:S03]  /*0150*/  S2R R5, SR_CgaCtaId ;  /* 0x0000000000057919 */ /* 0x000e260000008800 */
[----:B0-----:R-:W-:-:S05]  /*0160*/  LEA R4, R5, R4, 0x18 ;  /* 0x0000000405047211 */ /* 0x001fca00078ec0ff */
[--C-:B------:R-:W-:Y:S02]  /*0170*/  IMAD R5, R9, 0x18, R4.reuse ;  /* 0x0000001809057824 */ /* 0x100fe400078e0204 */
[----:B------:R-:W-:-:S03]  /*0180*/  IMAD R4, R7, 0x18, R4 ;  /* 0x0000001807047824 */ /* 0x000fc600078e0204 */
[----:B------:R-:W-:Y:S02]  /*0190*/  LEA R5, R7, R5, 0x2 ;  /* 0x0000000507057211 */ /* 0x000fe400078e10ff */
[----:B------:R-:W-:-:S03]  /*01a0*/  LEA R4, R9, R4, 0x2 ;  /* 0x0000000409047211 */ /* 0x000fc600078e10ff */
[----:B--2---:R-:W-:Y:S01]  /*01b0*/  STS [R5], R0 ;  /* 0x0000000005007388 */ /* 0x004fe20000000800 */
[----:B------:R-:W-:Y:S06]  /*01c0*/  BAR.SYNC.DEFER_BLOCKING 0x0 ;  /* 0x0000000000007b1d */ /* 0x000fec0000010000 */
[----:B------:R-:W0:Y:S04]  /*01d0*/  LDS R7, [R4] ;  /* 0x0000000004077984 */ /* 0x000e280000000800 */
[----:B0-----:R-:W-:Y:S01]  /*01e0*/  STG.E desc[UR4][R2.64], R7 ;  /* 0x0000000702007986 */ /* 0x001fe2000c101904 */
[----:B------:R-:W-:Y:S05]  /*01f0*/  EXIT ;  /* 0x000000000000794d */ /* 0x000fea0003800000 */
.L_x_0:
[----:B------:R-:W-:-:S00]  /*0200*/  BRA `(.L_x_0) ;  /* 0xfffffffc00fc7947 */ /* 0x000fc0000383ffff */
[----:B------:R-:W-:-:S00]  /*0210*/  NOP ;  /* 0x0000000000007918 */ /* 0x000fc00000000000 */
        /* <DEDUP_REMOVED lines=14> */
.L_x_1:


//--------------------- .nv.shared._Z20blockTransposeKernelPfjj --------------------------
	.section	.nv.shared._Z20blockTransposeKernelPfjj,"aw",@nobits
	.sectionflags	@""
	.align	4
.nv.shared._Z20blockTransposeKernelPfjj:
	.zero		1168


//--------------------- .nv.shared.reserved.0     --------------------------
	.section	.nv.shared.reserved.0,"aw",@nobits
	.weak		__nv_reservedSMEM_offset_0_alias
	.size		__nv_reservedSMEM_offset_0_alias, 0, 64
	.other		__nv_reservedSMEM_offset_0_alias,@"STO_CUDA_RESERVED_SHARED STV_DEFAULT"
__nv_reservedSMEM_offset_0_alias:
	.zero		0
	.zero		64


//--------------------- .nv.constant0._Z20blockTransposeKernelPfjj --------------------------
	.section	.nv.constant0._Z20blockTransposeKernelPfjj,"a",@progbits
	.sectionflags	@""
	.align	4
.nv.constant0._Z20blockTransposeKernelPfjj:
	.zero		912


//--------------------- SYMBOLS --------------------------

	.type		.nv.reservedSmem.offset0,@object
	.size		.nv.reservedSmem.offset0,0x4
	.type		.nv.reservedSmem.cap,@object
	.size		.nv.reservedSmem.cap,0x4
